//
// Generated by NVIDIA NVVM Compiler
//
// Compiler Build ID: CL-36424714
// Cuda compilation tools, release 13.0, V13.0.88
// Based on NVVM 20.0.0
//

.version 9.0
.target sm_100
.address_size 64

	// .globl	_Z27workEfficient_inclusiveScanPjS_jS_
// _ZZ27workEfficient_inclusiveScanPjS_jS_E6shared has been demoted
.extern .shared .align 16 .b8 temp[];

.visible .entry _Z27workEfficient_inclusiveScanPjS_jS_(
	.param .u64 .ptr .align 1 _Z27workEfficient_inclusiveScanPjS_jS__param_0,
	.param .u64 .ptr .align 1 _Z27workEfficient_inclusiveScanPjS_jS__param_1,
	.param .u32 _Z27workEfficient_inclusiveScanPjS_jS__param_2,
	.param .u64 .ptr .align 1 _Z27workEfficient_inclusiveScanPjS_jS__param_3
)
{
	.reg .pred 	%p<10>;
	.reg .b32 	%r<50>;
	.reg .b64 	%rd<13>;
	// demoted variable
	.shared .align 4 .b8 _ZZ27workEfficient_inclusiveScanPjS_jS_E6shared[32768];
	ld.param.u64 	%rd1, [_Z27workEfficient_inclusiveScanPjS_jS__param_0];
	ld.param.u64 	%rd2, [_Z27workEfficient_inclusiveScanPjS_jS__param_1];
	ld.param.u32 	%r17, [_Z27workEfficient_inclusiveScanPjS_jS__param_2];
	ld.param.u64 	%rd3, [_Z27workEfficient_inclusiveScanPjS_jS__param_3];
	mov.u32 	%r1, %tid.x;
	mov.u32 	%r2, %ctaid.x;
	mov.u32 	%r3, %ntid.x;
	mad.lo.s32 	%r4, %r2, %r3, %r1;
	setp.ge.u32 	%p1, %r4, %r17;
	mov.b32 	%r47, 0;
	@%p1 bra 	$L__BB0_2;
	cvta.to.global.u64 	%rd4, %rd1;
	mul.wide.s32 	%rd5, %r4, 4;
	add.s64 	%rd6, %rd4, %rd5;
	ld.global.u32 	%r47, [%rd6];
$L__BB0_2:
	shl.b32 	%r19, %r1, 2;
	mov.u32 	%r20, _ZZ27workEfficient_inclusiveScanPjS_jS_E6shared;
	add.s32 	%r7, %r20, %r19;
	st.shared.u32 	[%r7], %r47;
	bar.sync 	0;
	setp.lt.u32 	%p2, %r3, 2;
	@%p2 bra 	$L__BB0_7;
	shl.b32 	%r22, %r1, 1;
	add.s32 	%r8, %r22, 2;
	mov.b32 	%r48, 1;
$L__BB0_4:
	mul.lo.s32 	%r10, %r48, %r8;
	add.s32 	%r23, %r10, -1;
	setp.ge.u32 	%p3, %r23, %r3;
	@%p3 bra 	$L__BB0_6;
	sub.s32 	%r24, %r10, %r48;
	shl.b32 	%r25, %r24, 2;
	add.s32 	%r27, %r20, %r25;
	ld.shared.u32 	%r28, [%r27+-4];
	shl.b32 	%r29, %r48, 2;
	add.s32 	%r30, %r27, %r29;
	ld.shared.u32 	%r31, [%r30+-4];
	add.s32 	%r32, %r31, %r28;
	st.shared.u32 	[%r30+-4], %r32;
$L__BB0_6:
	bar.sync 	0;
	shl.b32 	%r48, %r48, 1;
	setp.lt.u32 	%p4, %r48, %r3;
	@%p4 bra 	$L__BB0_4;
$L__BB0_7:
	setp.lt.u32 	%p5, %r3, 4;
	@%p5 bra 	$L__BB0_12;
	shr.u32 	%r49, %r3, 2;
	shl.b32 	%r33, %r1, 1;
	add.s32 	%r13, %r33, 2;
$L__BB0_9:
	mul.lo.s32 	%r15, %r49, %r13;
	add.s32 	%r34, %r15, %r49;
	add.s32 	%r35, %r34, -1;
	setp.ge.u32 	%p6, %r35, %r3;
	@%p6 bra 	$L__BB0_11;
	shl.b32 	%r36, %r15, 2;
	add.s32 	%r38, %r20, %r36;
	ld.shared.u32 	%r39, [%r38+-4];
	shl.b32 	%r40, %r49, 2;
	add.s32 	%r41, %r38, %r40;
	ld.shared.u32 	%r42, [%r41+-4];
	add.s32 	%r43, %r42, %r39;
	st.shared.u32 	[%r41+-4], %r43;
$L__BB0_11:
	bar.sync 	0;
	shr.u32 	%r16, %r49, 1;
	setp.gt.u32 	%p7, %r49, 1;
	mov.u32 	%r49, %r16;
	@%p7 bra 	$L__BB0_9;
$L__BB0_12:
	setp.ge.u32 	%p8, %r4, %r17;
	@%p8 bra 	$L__BB0_14;
	ld.shared.u32 	%r44, [%r7];
	cvta.to.global.u64 	%rd7, %rd2;
	mul.wide.s32 	%rd8, %r4, 4;
	add.s64 	%rd9, %rd7, %rd8;
	st.global.u32 	[%rd9], %r44;
$L__BB0_14:
	add.s32 	%r45, %r3, -1;
	setp.ne.s32 	%p9, %r1, %r45;
	@%p9 bra 	$L__BB0_16;
	ld.shared.u32 	%r46, [%r7];
	cvta.to.global.u64 	%rd10, %rd3;
	mul.wide.u32 	%rd11, %r2, 4;
	add.s64 	%rd12, %rd10, %rd11;
	st.global.u32 	[%rd12], %r46;
$L__BB0_16:
	ret;

}
	// .globl	_Z19scanBlockSumsVanilaPji
.visible .entry _Z19scanBlockSumsVanilaPji(
	.param .u64 .ptr .align 1 _Z19scanBlockSumsVanilaPji_param_0,
	.param .u32 _Z19scanBlockSumsVanilaPji_param_1
)
{
	.reg .pred 	%p<10>;
	.reg .b32 	%r<47>;
	.reg .b64 	%rd<5>;

	ld.param.u64 	%rd2, [_Z19scanBlockSumsVanilaPji_param_0];
	ld.param.u32 	%r13, [_Z19scanBlockSumsVanilaPji_param_1];
	cvta.to.global.u64 	%rd3, %rd2;
	mov.u32 	%r1, %tid.x;
	setp.ge.s32 	%p1, %r1, %r13;
	mul.wide.u32 	%rd4, %r1, 4;
	add.s64 	%rd1, %rd3, %rd4;
	shl.b32 	%r14, %r1, 2;
	mov.u32 	%r15, temp;
	add.s32 	%r2, %r15, %r14;
	@%p1 bra 	$L__BB1_2;
	ld.global.u32 	%r17, [%rd1];
	st.shared.u32 	[%r2], %r17;
	bra.uni 	$L__BB1_3;
$L__BB1_2:
	mov.b32 	%r16, 0;
	st.shared.u32 	[%r2], %r16;
$L__BB1_3:
	bar.sync 	0;
	setp.lt.u32 	%p2, %r13, 2;
	@%p2 bra 	$L__BB1_8;
	shl.b32 	%r19, %r1, 1;
	add.s32 	%r3, %r19, 2;
	mov.b32 	%r45, 1;
$L__BB1_5:
	mul.lo.s32 	%r5, %r45, %r3;
	add.s32 	%r20, %r5, -1;
	setp.ge.s32 	%p3, %r20, %r13;
	@%p3 bra 	$L__BB1_7;
	sub.s32 	%r21, %r5, %r45;
	shl.b32 	%r22, %r21, 2;
	add.s32 	%r24, %r15, %r22;
	ld.shared.u32 	%r25, [%r24+-4];
	shl.b32 	%r26, %r45, 2;
	add.s32 	%r27, %r24, %r26;
	ld.shared.u32 	%r28, [%r27+-4];
	add.s32 	%r29, %r28, %r25;
	st.shared.u32 	[%r27+-4], %r29;
$L__BB1_7:
	bar.sync 	0;
	shl.b32 	%r45, %r45, 1;
	setp.lt.u32 	%p4, %r45, %r13;
	@%p4 bra 	$L__BB1_5;
$L__BB1_8:
	add.s32 	%r7, %r13, -1;
	setp.ne.s32 	%p5, %r1, %r7;
	@%p5 bra 	$L__BB1_10;
	mov.b32 	%r30, 0;
	st.shared.u32 	[%r2], %r30;
$L__BB1_10:
	bar.sync 	0;
	clz.b32 	%r31, %r7;
	mov.b32 	%r32, -2147483648;
	shr.u32 	%r46, %r32, %r31;
	setp.lt.s32 	%p6, %r46, 1;
	@%p6 bra 	$L__BB1_15;
	shl.b32 	%r33, %r1, 1;
	add.s32 	%r9, %r33, 2;
$L__BB1_12:
	mul.lo.s32 	%r11, %r46, %r9;
	add.s32 	%r34, %r11, %r46;
	add.s32 	%r35, %r34, -1;
	setp.ge.s32 	%p7, %r35, %r13;
	@%p7 bra 	$L__BB1_14;
	shl.b32 	%r36, %r11, 2;
	add.s32 	%r38, %r15, %r36;
	ld.shared.u32 	%r39, [%r38+-4];
	shl.b32 	%r40, %r46, 2;
	add.s32 	%r41, %r38, %r40;
	ld.shared.u32 	%r42, [%r41+-4];
	add.s32 	%r43, %r42, %r39;
	st.shared.u32 	[%r41+-4], %r43;
$L__BB1_14:
	bar.sync 	0;
	shr.u32 	%r12, %r46, 1;
	setp.gt.u32 	%p8, %r46, 1;
	mov.u32 	%r46, %r12;
	@%p8 bra 	$L__BB1_12;
$L__BB1_15:
	setp.ge.s32 	%p9, %r1, %r13;
	bar.sync 	0;
	@%p9 bra 	$L__BB1_17;
	ld.shared.u32 	%r44, [%r2];
	st.global.u32 	[%rd1], %r44;
$L__BB1_17:
	ret;

}
	// .globl	_Z13scanBlockSumsPjS_i
.visible .entry _Z13scanBlockSumsPjS_i(
	.param .u64 .ptr .align 1 _Z13scanBlockSumsPjS_i_param_0,
	.param .u64 .ptr .align 1 _Z13scanBlockSumsPjS_i_param_1,
	.param .u32 _Z13scanBlockSumsPjS_i_param_2
)
{
	.reg .pred 	%p<10>;
	.reg .b32 	%r<47>;
	.reg .b64 	%rd<9>;

	ld.param.u64 	%rd1, [_Z13scanBlockSumsPjS_i_param_0];
	ld.param.u64 	%rd2, [_Z13scanBlockSumsPjS_i_param_1];
	ld.param.u32 	%r13, [_Z13scanBlockSumsPjS_i_param_2];
	mov.u32 	%r1, %tid.x;
	setp.ge.s32 	%p1, %r1, %r13;
	shl.b32 	%r14, %r1, 2;
	mov.u32 	%r15, temp;
	add.s32 	%r2, %r15, %r14;
	@%p1 bra 	$L__BB2_2;
	cvta.to.global.u64 	%rd3, %rd1;
	mul.wide.u32 	%rd4, %r1, 4;
	add.s64 	%rd5, %rd3, %rd4;
	ld.global.u32 	%r17, [%rd5];
	st.shared.u32 	[%r2], %r17;
	bra.uni 	$L__BB2_3;
$L__BB2_2:
	mov.b32 	%r16, 0;
	st.shared.u32 	[%r2], %r16;
$L__BB2_3:
	bar.sync 	0;
	setp.lt.u32 	%p2, %r13, 2;
	@%p2 bra 	$L__BB2_8;
	shl.b32 	%r19, %r1, 1;
	add.s32 	%r3, %r19, 2;
	mov.b32 	%r45, 1;
$L__BB2_5:
	mul.lo.s32 	%r5, %r45, %r3;
	add.s32 	%r20, %r5, -1;
	setp.ge.s32 	%p3, %r20, %r13;
	@%p3 bra 	$L__BB2_7;
	sub.s32 	%r21, %r5, %r45;
	shl.b32 	%r22, %r21, 2;
	add.s32 	%r24, %r15, %r22;
	ld.shared.u32 	%r25, [%r24+-4];
	shl.b32 	%r26, %r45, 2;
	add.s32 	%r27, %r24, %r26;
	ld.shared.u32 	%r28, [%r27+-4];
	add.s32 	%r29, %r28, %r25;
	st.shared.u32 	[%r27+-4], %r29;
$L__BB2_7:
	bar.sync 	0;
	shl.b32 	%r45, %r45, 1;
	setp.lt.u32 	%p4, %r45, %r13;
	@%p4 bra 	$L__BB2_5;
$L__BB2_8:
	add.s32 	%r7, %r13, -1;
	setp.ne.s32 	%p5, %r1, %r7;
	@%p5 bra 	$L__BB2_10;
	mov.b32 	%r30, 0;
	st.shared.u32 	[%r2], %r30;
$L__BB2_10:
	bar.sync 	0;
	clz.b32 	%r31, %r7;
	mov.b32 	%r32, -2147483648;
	shr.u32 	%r46, %r32, %r31;
	setp.lt.s32 	%p6, %r46, 1;
	@%p6 bra 	$L__BB2_15;
	shl.b32 	%r33, %r1, 1;
	add.s32 	%r9, %r33, 2;
$L__BB2_12:
	mul.lo.s32 	%r11, %r46, %r9;
	add.s32 	%r34, %r11, %r46;
	add.s32 	%r35, %r34, -1;
	setp.ge.s32 	%p7, %r35, %r13;
	@%p7 bra 	$L__BB2_14;
	shl.b32 	%r36, %r11, 2;
	add.s32 	%r38, %r15, %r36;
	ld.shared.u32 	%r39, [%r38+-4];
	shl.b32 	%r40, %r46, 2;
	add.s32 	%r41, %r38, %r40;
	ld.shared.u32 	%r42, [%r41+-4];
	add.s32 	%r43, %r42, %r39;
	st.shared.u32 	[%r41+-4], %r43;
$L__BB2_14:
	bar.sync 	0;
	shr.u32 	%r12, %r46, 1;
	setp.gt.u32 	%p8, %r46, 1;
	mov.u32 	%r46, %r12;
	@%p8 bra 	$L__BB2_12;
$L__BB2_15:
	setp.ge.s32 	%p9, %r1, %r13;
	@%p9 bra 	$L__BB2_17;
	ld.shared.u32 	%r44, [%r2];
	cvta.to.global.u64 	%rd6, %rd2;
	mul.wide.u32 	%rd7, %r1, 4;
	add.s64 	%rd8, %rd6, %rd7;
	st.global.u32 	[%rd8], %r44;
$L__BB2_17:
	ret;

}
	// .globl	_Z20addBlockSumsToOutputPjS_ji
.visible .entry _Z20addBlockSumsToOutputPjS_ji(
	.param .u64 .ptr .align 1 _Z20addBlockSumsToOutputPjS_ji_param_0,
	.param .u64 .ptr .align 1 _Z20addBlockSumsToOutputPjS_ji_param_1,
	.param .u32 _Z20addBlockSumsToOutputPjS_ji_param_2,
	.param .u32 _Z20addBlockSumsToOutputPjS_ji_param_3
)
{
	.reg .pred 	%p<4>;
	.reg .b32 	%r<10>;
	.reg .b64 	%rd<9>;

	ld.param.u64 	%rd1, [_Z20addBlockSumsToOutputPjS_ji_param_0];
	ld.param.u64 	%rd2, [_Z20addBlockSumsToOutputPjS_ji_param_1];
	ld.param.u32 	%r3, [_Z20addBlockSumsToOutputPjS_ji_param_2];
	mov.u32 	%r1, %ctaid.x;
	mov.u32 	%r4, %ntid.x;
	mov.u32 	%r5, %tid.x;
	mad.lo.s32 	%r2, %r1, %r4, %r5;
	setp.ge.u32 	%p1, %r2, %r3;
	setp.eq.s32 	%p2, %r1, 0;
	or.pred  	%p3, %p2, %p1;
	@%p3 bra 	$L__BB3_2;
	cvta.to.global.u64 	%rd3, %rd2;
	cvta.to.global.u64 	%rd4, %rd1;
	add.s32 	%r6, %r1, -1;
	mul.wide.u32 	%rd5, %r6, 4;
	add.s64 	%rd6, %rd3, %rd5;
	ld.global.u32 	%r7, [%rd6];
	mul.wide.s32 	%rd7, %r2, 4;
	add.s64 	%rd8, %rd4, %rd7;
	ld.global.u32 	%r8, [%rd8];
	add.s32 	%r9, %r8, %r7;
	st.global.u32 	[%rd8], %r9;
$L__BB3_2:
	ret;

}
	// .globl	_Z20scanBlockSumsVanillaPji
.visible .entry _Z20scanBlockSumsVanillaPji(
	.param .u64 .ptr .align 1 _Z20scanBlockSumsVanillaPji_param_0,
	.param .u32 _Z20scanBlockSumsVanillaPji_param_1
)
{
	.reg .pred 	%p<8>;
	.reg .b32 	%r<49>;
	.reg .b64 	%rd<5>;

	ld.param.u64 	%rd2, [_Z20scanBlockSumsVanillaPji_param_0];
	ld.param.u32 	%r14, [_Z20scanBlockSumsVanillaPji_param_1];
	cvta.to.global.u64 	%rd3, %rd2;
	mov.u32 	%r1, %tid.x;
	mov.u32 	%r15, %ctaid.x;
	mov.u32 	%r2, %ntid.x;
	mad.lo.s32 	%r3, %r15, %r2, %r1;
	setp.ge.s32 	%p1, %r3, %r14;
	mul.wide.s32 	%rd4, %r3, 4;
	add.s64 	%rd1, %rd3, %rd4;
	shl.b32 	%r16, %r1, 2;
	mov.u32 	%r17, temp;
	add.s32 	%r4, %r17, %r16;
	@%p1 bra 	$L__BB4_2;
	ld.global.u32 	%r19, [%rd1];
	st.shared.u32 	[%r4], %r19;
	bra.uni 	$L__BB4_3;
$L__BB4_2:
	mov.b32 	%r18, 0;
	st.shared.u32 	[%r4], %r18;
$L__BB4_3:
	bar.sync 	0;
	setp.lt.u32 	%p2, %r2, 2;
	@%p2 bra 	$L__BB4_8;
	shl.b32 	%r21, %r1, 1;
	add.s32 	%r5, %r21, 2;
	mov.b32 	%r47, 1;
$L__BB4_5:
	mul.lo.s32 	%r7, %r47, %r5;
	add.s32 	%r22, %r7, -1;
	setp.ge.u32 	%p3, %r22, %r2;
	@%p3 bra 	$L__BB4_7;
	sub.s32 	%r23, %r7, %r47;
	shl.b32 	%r24, %r23, 2;
	add.s32 	%r26, %r17, %r24;
	ld.shared.u32 	%r27, [%r26+-4];
	shl.b32 	%r28, %r47, 2;
	add.s32 	%r29, %r26, %r28;
	ld.shared.u32 	%r30, [%r29+-4];
	add.s32 	%r31, %r30, %r27;
	st.shared.u32 	[%r29+-4], %r31;
$L__BB4_7:
	bar.sync 	0;
	shl.b32 	%r47, %r47, 1;
	setp.lt.u32 	%p4, %r47, %r2;
	@%p4 bra 	$L__BB4_5;
$L__BB4_8:
	add.s32 	%r32, %r2, -1;
	clz.b32 	%r33, %r32;
	mov.b32 	%r34, -2147483648;
	shr.u32 	%r48, %r34, %r33;
	shl.b32 	%r35, %r1, 1;
	add.s32 	%r10, %r35, 2;
$L__BB4_9:
	mul.lo.s32 	%r12, %r48, %r10;
	add.s32 	%r36, %r12, %r48;
	add.s32 	%r37, %r36, -1;
	setp.ge.u32 	%p5, %r37, %r2;
	@%p5 bra 	$L__BB4_11;
	shl.b32 	%r38, %r12, 2;
	add.s32 	%r40, %r17, %r38;
	ld.shared.u32 	%r41, [%r40+-4];
	shl.b32 	%r42, %r48, 2;
	add.s32 	%r43, %r40, %r42;
	ld.shared.u32 	%r44, [%r43+-4];
	add.s32 	%r45, %r44, %r41;
	st.shared.u32 	[%r43+-4], %r45;
$L__BB4_11:
	bar.sync 	0;
	shr.u32 	%r13, %r48, 1;
	setp.gt.u32 	%p6, %r48, 1;
	mov.u32 	%r48, %r13;
	@%p6 bra 	$L__BB4_9;
	setp.ge.s32 	%p7, %r3, %r14;
	@%p7 bra 	$L__BB4_14;
	ld.shared.u32 	%r46, [%r4];
	st.global.u32 	[%rd1], %r46;
$L__BB4_14:
	ret;

}


// ===== COMPILED SASS (sm_100) =====

	.target	sm_100

	.elftype	@"ET_EXEC"


//--------------------- .note.nv.tkinfo           --------------------------
	.section	.note.nv.tkinfo,"",@"SHT_NOTE"
	.sectionflags	@"SHF_NOTE_NV_TKINFO"
	.tkinfo
        /*0018*/ 	.word	0x00000002
        /*0030*/ 	.string	""
        /*0030*/ 	.string	"ptxas"
        /*0030*/ 	.string	"Cuda compilation tools, release 13.0, V13.0.88"
        /*0030*/ 	.string	"Build cuda_13.0.r13.0/compiler.36424714_0"
        /*0030*/ 	.string	"-arch sm_100 -m 64 "



//--------------------- .note.nv.cuinfo           --------------------------
	.section	.note.nv.cuinfo,"",@"SHT_NOTE"
	.sectionflags	@"SHF_NOTE_NV_CUINFO"
        /*0018*/ 	.short	0x0002
        /*001a*/ 	.short	0x0064
        /*001c*/ 	.short	0x0082
	.zero		2


//--------------------- .nv.info                  --------------------------
	.section	.nv.info,"",@"SHT_CUDA_INFO"
	.align	4


	//----- nvinfo : EIATTR_REGCOUNT
	.align		4
        /*0000*/ 	.byte	0x04, 0x2f
        /*0002*/ 	.short	(.L_1 - .L_0)
	.align		4
.L_0:
        /*0004*/ 	.word	index@(_Z27workEfficient_inclusiveScanPjS_jS_)
        /*0008*/ 	.word	0x0000000d


	//----- nvinfo : EIATTR_FRAME_SIZE
	.align		4
.L_1:
        /*000c*/ 	.byte	0x04, 0x11
        /*000e*/ 	.short	(.L_3 - .L_2)
	.align		4
.L_2:
        /*0010*/ 	.word	index@(_Z27workEfficient_inclusiveScanPjS_jS_)
        /*0014*/ 	.word	0x00000000


	//----- nvinfo : EIATTR_REGCOUNT
	.align		4
.L_3:
        /*0018*/ 	.byte	0x04, 0x2f
        /*001a*/ 	.short	(.L_5 - .L_4)
	.align		4
.L_4:
        /*001c*/ 	.word	index@(_Z19scanBlockSumsVanilaPji)
        /*0020*/ 	.word	0x0000000e


	//----- nvinfo : EIATTR_FRAME_SIZE
	.align		4
.L_5:
        /*0024*/ 	.byte	0x04, 0x11
        /*0026*/ 	.short	(.L_7 - .L_6)
	.align		4
.L_6:
        /*0028*/ 	.word	index@(_Z19scanBlockSumsVanilaPji)
        /*002c*/ 	.word	0x00000000


	//----- nvinfo : EIATTR_REGCOUNT
	.align		4
.L_7:
        /*0030*/ 	.byte	0x04, 0x2f
        /*0032*/ 	.short	(.L_9 - .L_8)
	.align		4
.L_8:
        /*0034*/ 	.word	index@(_Z13scanBlockSumsPjS_i)
        /*0038*/ 	.word	0x0000000b


	//----- nvinfo : EIATTR_FRAME_SIZE
	.align		4
.L_9:
        /*003c*/ 	.byte	0x04, 0x11
        /*003e*/ 	.short	(.L_11 - .L_10)
	.align		4
.L_10:
        /*0040*/ 	.word	index@(_Z13scanBlockSumsPjS_i)
        /*0044*/ 	.word	0x00000000


	//----- nvinfo : EIATTR_REGCOUNT
	.align		4
.L_11:
        /*0048*/ 	.byte	0x04, 0x2f
        /*004a*/ 	.short	(.L_13 - .L_12)
	.align		4
.L_12:
        /*004c*/ 	.word	index@(_Z20addBlockSumsToOutputPjS_ji)
        /*0050*/ 	.word	0x0000000c


	//----- nvinfo : EIATTR_FRAME_SIZE
	.align		4
.L_13:
        /*0054*/ 	.byte	0x04, 0x11
        /*0056*/ 	.short	(.L_15 - .L_14)
	.align		4
.L_14:
        /*0058*/ 	.word	index@(_Z20addBlockSumsToOutputPjS_ji)
        /*005c*/ 	.word	0x00000000


	//----- nvinfo : EIATTR_REGCOUNT
	.align		4
.L_15:
        /*0060*/ 	.byte	0x04, 0x2f
        /*0062*/ 	.short	(.L_17 - .L_16)
	.align		4
.L_16:
        /*0064*/ 	.word	index@(_Z20scanBlockSumsVanillaPji)
        /*0068*/ 	.word	0x00000012


	//----- nvinfo : EIATTR_FRAME_SIZE
	.align		4
.L_17:
        /*006c*/ 	.byte	0x04, 0x11
        /*006e*/ 	.short	(.L_19 - .L_18)
	.align		4
.L_18:
        /*0070*/ 	.word	index@(_Z20scanBlockSumsVanillaPji)
        /*0074*/ 	.word	0x00000000


	//----- nvinfo : EIATTR_MIN_STACK_SIZE
	.align		4
.L_19:
        /*0078*/ 	.byte	0x04, 0x12
        /*007a*/ 	.short	(.L_21 - .L_20)
	.align		4
.L_20:
        /*007c*/ 	.word	index@(_Z20scanBlockSumsVanillaPji)
        /*0080*/ 	.word	0x00000000


	//----- nvinfo : EIATTR_MIN_STACK_SIZE
	.align		4
.L_21:
        /*0084*/ 	.byte	0x04, 0x12
        /*0086*/ 	.short	(.L_23 - .L_22)
	.align		4
.L_22:
        /*0088*/ 	.word	index@(_Z20addBlockSumsToOutputPjS_ji)
        /*008c*/ 	.word	0x00000000


	//----- nvinfo : EIATTR_MIN_STACK_SIZE
	.align		4
.L_23:
        /*0090*/ 	.byte	0x04, 0x12
        /*0092*/ 	.short	(.L_25 - .L_24)
	.align		4
.L_24:
        /*0094*/ 	.word	index@(_Z13scanBlockSumsPjS_i)
        /*0098*/ 	.word	0x00000000


	//----- nvinfo : EIATTR_MIN_STACK_SIZE
	.align		4
.L_25:
        /*009c*/ 	.byte	0x04, 0x12
        /*009e*/ 	.short	(.L_27 - .L_26)
	.align		4
.L_26:
        /*00a0*/ 	.word	index@(_Z19scanBlockSumsVanilaPji)
        /*00a4*/ 	.word	0x00000000


	//----- nvinfo : EIATTR_MIN_STACK_SIZE
	.align		4
.L_27:
        /*00a8*/ 	.byte	0x04, 0x12
        /*00aa*/ 	.short	(.L_29 - .L_28)
	.align		4
.L_28:
        /*00ac*/ 	.word	index@(_Z27workEfficient_inclusiveScanPjS_jS_)
        /*00b0*/ 	.word	0x00000000
.L_29:


//--------------------- .nv.compat                --------------------------
	.section	.nv.compat,"",@"SHT_CUDA_COMPAT_INFO"
	.align	4
        /*0000*/ 	.byte	0x02, 0x09, 0x00, 0x00, 0x02, 0x02, 0x01, 0x00, 0x02, 0x05, 0x05, 0x00, 0x03, 0x07, 0x01, 0x01
        /*0010*/ 	.byte	0x02, 0x03, 0x00, 0x00, 0x02, 0x06, 0x01, 0x00, 0x04, 0x0b, 0x08, 0x00, 0x09, 0x00, 0x00, 0x00
        /*0020*/ 	.byte	0x00, 0x00, 0x00, 0x00


//--------------------- .nv.info._Z20scanBlockSumsVanillaPji --------------------------
	.section	.nv.info._Z20scanBlockSumsVanillaPji,"",@"SHT_CUDA_INFO"
	.sectionflags	@""
	.align	4


	//----- nvinfo : EIATTR_CUDA_API_VERSION
	.align		4
        /*0000*/ 	.byte	0x04, 0x37
        /*0002*/ 	.short	(.L_31 - .L_30)
.L_30:
        /*0004*/ 	.word	0x00000082


	//----- nvinfo : EIATTR_KPARAM_INFO
	.align		4
.L_31:
        /*0008*/ 	.byte	0x04, 0x17
        /*000a*/ 	.short	(.L_33 - .L_32)
.L_32:
        /*000c*/ 	.word	0x00000000
        /*0010*/ 	.short	0x0001
        /*0012*/ 	.short	0x0008
        /*0014*/ 	.byte	0x00, 0xf0, 0x11, 0x00


	//----- nvinfo : EIATTR_KPARAM_INFO
	.align		4
.L_33:
        /*0018*/ 	.byte	0x04, 0x17
        /*001a*/ 	.short	(.L_35 - .L_34)
.L_34:
        /*001c*/ 	.word	0x00000000
        /*0020*/ 	.short	0x0000
        /*0022*/ 	.short	0x0000
        /*0024*/ 	.byte	0x00, 0xf5, 0x21, 0x00


	//----- nvinfo : EIATTR_SPARSE_MMA_MASK
	.align		4
.L_35:
        /*0028*/ 	.byte	0x03, 0x50
        /*002a*/ 	.short	0x0000


	//----- nvinfo : EIATTR_MAXREG_COUNT
	.align		4
        /*002c*/ 	.byte	0x03, 0x1b
        /*002e*/ 	.short	0x00ff


	//----- nvinfo : EIATTR_NUM_BARRIERS
	.align		4
        /*0030*/ 	.byte	0x02, 0x4c
        /*0032*/ 	.byte	0x01
	.zero		1


	//----- nvinfo : EIATTR_MERCURY_ISA_VERSION
	.align		4
        /*0034*/ 	.byte	0x03, 0x5f
        /*0036*/ 	.short	0x0101


	//----- nvinfo : EIATTR_VRC_CTA_INIT_COUNT
	.align		4
        /*0038*/ 	.byte	0x02, 0x4a
	.zero		1
	.zero		1


	//----- nvinfo : EIATTR_EXIT_INSTR_OFFSETS
	.align		4
        /*003c*/ 	.byte	0x04, 0x1c
        /*003e*/ 	.short	(.L_37 - .L_36)


	//   ....[0]....
.L_36:
        /*0040*/ 	.word	0x00000390


	//   ....[1]....
        /*0044*/ 	.word	0x000003c0


	//----- nvinfo : EIATTR_CBANK_PARAM_SIZE
	.align		4
.L_37:
        /*0048*/ 	.byte	0x03, 0x19
        /*004a*/ 	.short	0x000c


	//----- nvinfo : EIATTR_PARAM_CBANK
	.align		4
        /*004c*/ 	.byte	0x04, 0x0a
        /*004e*/ 	.short	(.L_39 - .L_38)
	.align		4
.L_38:
        /*0050*/ 	.word	index@(.nv.constant0._Z20scanBlockSumsVanillaPji)
        /*0054*/ 	.short	0x0380
        /*0056*/ 	.short	0x000c


	//----- nvinfo : EIATTR_SW_WAR
	.align		4
.L_39:
        /*0058*/ 	.byte	0x04, 0x36
        /*005a*/ 	.short	(.L_41 - .L_40)
.L_40:
        /*005c*/ 	.word	0x00000008
.L_41:


//--------------------- .nv.info._Z20addBlockSumsToOutputPjS_ji --------------------------
	.section	.nv.info._Z20addBlockSumsToOutputPjS_ji,"",@"SHT_CUDA_INFO"
	.sectionflags	@""
	.align	4


	//----- nvinfo : EIATTR_CUDA_API_VERSION
	.align		4
        /*0000*/ 	.byte	0x04, 0x37
        /*0002*/ 	.short	(.L_43 - .L_42)
.L_42:
        /*0004*/ 	.word	0x00000082


	//----- nvinfo : EIATTR_KPARAM_INFO
	.align		4
.L_43:
        /*0008*/ 	.byte	0x04, 0x17
        /*000a*/ 	.short	(.L_45 - .L_44)
.L_44:
        /*000c*/ 	.word	0x00000000
        /*0010*/ 	.short	0x0003
        /*0012*/ 	.short	0x0014
        /*0014*/ 	.byte	0x00, 0xf0, 0x11, 0x00


	//----- nvinfo : EIATTR_KPARAM_INFO
	.align		4
.L_45:
        /*0018*/ 	.byte	0x04, 0x17
        /*001a*/ 	.short	(.L_47 - .L_46)
.L_46:
        /*001c*/ 	.word	0x00000000
        /*0020*/ 	.short	0x0002
        /*0022*/ 	.short	0x0010
        /*0024*/ 	.byte	0x00, 0xf0, 0x11, 0x00


	//----- nvinfo : EIATTR_KPARAM_INFO
	.align		4
.L_47:
        /*0028*/ 	.byte	0x04, 0x17
        /*002a*/ 	.short	(.L_49 - .L_48)
.L_48:
        /*002c*/ 	.word	0x00000000
        /*0030*/ 	.short	0x0001
        /*0032*/ 	.short	0x0008
        /*0034*/ 	.byte	0x00, 0xf5, 0x21, 0x00


	//----- nvinfo : EIATTR_KPARAM_INFO
	.align		4
.L_49:
        /*0038*/ 	.byte	0x04, 0x17
        /*003a*/ 	.short	(.L_51 - .L_50)
.L_50:
        /*003c*/ 	.word	0x00000000
        /*0040*/ 	.short	0x0000
        /*0042*/ 	.short	0x0000
        /*0044*/ 	.byte	0x00, 0xf5, 0x21, 0x00


	//----- nvinfo : EIATTR_SPARSE_MMA_MASK
	.align		4
.L_51:
        /*0048*/ 	.byte	0x03, 0x50
        /*004a*/ 	.short	0x0000


	//----- nvinfo : EIATTR_MAXREG_COUNT
	.align		4
        /*004c*/ 	.byte	0x03, 0x1b
        /*004e*/ 	.short	0x00ff


	//----- nvinfo : EIATTR_MERCURY_ISA_VERSION
	.align		4
        /*0050*/ 	.byte	0x03, 0x5f
        /*0052*/ 	.short	0x0101


	//----- nvinfo : EIATTR_VRC_CTA_INIT_COUNT
	.align		4
        /*0054*/ 	.byte	0x02, 0x4a
	.zero		1
	.zero		1


	//----- nvinfo : EIATTR_EXIT_INSTR_OFFSETS
	.align		4
        /*0058*/ 	.byte	0x04, 0x1c
        /*005a*/ 	.short	(.L_53 - .L_52)


	//   ....[0]....
.L_52:
        /*005c*/ 	.word	0x00000080


	//   ....[1]....
        /*0060*/ 	.word	0x00000130


	//----- nvinfo : EIATTR_CBANK_PARAM_SIZE
	.align		4
.L_53:
        /*0064*/ 	.byte	0x03, 0x19
        /*0066*/ 	.short	0x0018


	//----- nvinfo : EIATTR_PARAM_CBANK
	.align		4
        /*0068*/ 	.byte	0x04, 0x0a
        /*006a*/ 	.short	(.L_55 - .L_54)
	.align		4
.L_54:
        /*006c*/ 	.word	index@(.nv.constant0._Z20addBlockSumsToOutputPjS_ji)
        /*0070*/ 	.short	0x0380
        /*0072*/ 	.short	0x0018


	//----- nvinfo : EIATTR_SW_WAR
	.align		4
.L_55:
        /*0074*/ 	.byte	0x04, 0x36
        /*0076*/ 	.short	(.L_57 - .L_56)
.L_56:
        /*0078*/ 	.word	0x00000008
.L_57:


//--------------------- .nv.info._Z13scanBlockSumsPjS_i --------------------------
	.section	.nv.info._Z13scanBlockSumsPjS_i,"",@"SHT_CUDA_INFO"
	.sectionflags	@""
	.align	4


	//----- nvinfo : EIATTR_CUDA_API_VERSION
	.align		4
        /*0000*/ 	.byte	0x04, 0x37
        /*0002*/ 	.short	(.L_59 - .L_58)
.L_58:
        /*0004*/ 	.word	0x00000082


	//----- nvinfo : EIATTR_KPARAM_INFO
	.align		4
.L_59:
        /*0008*/ 	.byte	0x04, 0x17
        /*000a*/ 	.short	(.L_61 - .L_60)
.L_60:
        /*000c*/ 	.word	0x00000000
        /*0010*/ 	.short	0x0002
        /*0012*/ 	.short	0x0010
        /*0014*/ 	.byte	0x00, 0xf0, 0x11, 0x00


	//----- nvinfo : EIATTR_KPARAM_INFO
	.align		4
.L_61:
        /*0018*/ 	.byte	0x04, 0x17
        /*001a*/ 	.short	(.L_63 - .L_62)
.L_62:
        /*001c*/ 	.word	0x00000000
        /*0020*/ 	.short	0x0001
        /*0022*/ 	.short	0x0008
        /*0024*/ 	.byte	0x00, 0xf5, 0x21, 0x00


	//----- nvinfo : EIATTR_KPARAM_INFO
	.align		4
.L_63:
        /*0028*/ 	.byte	0x04, 0x17
        /*002a*/ 	.short	(.L_65 - .L_64)
.L_64:
        /*002c*/ 	.word	0x00000000
        /*0030*/ 	.short	0x0000
        /*0032*/ 	.short	0x0000
        /*0034*/ 	.byte	0x00, 0xf5, 0x21, 0x00


	//----- nvinfo : EIATTR_SPARSE_MMA_MASK
	.align		4
.L_65:
        /*0038*/ 	.byte	0x03, 0x50
        /*003a*/ 	.short	0x0000


	//----- nvinfo : EIATTR_MAXREG_COUNT
	.align		4
        /*003c*/ 	.byte	0x03, 0x1b
        /*003e*/ 	.short	0x00ff


	//----- nvinfo : EIATTR_NUM_BARRIERS
	.align		4
        /*0040*/ 	.byte	0x02, 0x4c
        /*0042*/ 	.byte	0x01
	.zero		1


	//----- nvinfo : EIATTR_MERCURY_ISA_VERSION
	.align		4
        /*0044*/ 	.byte	0x03, 0x5f
        /*0046*/ 	.short	0x0101


	//----- nvinfo : EIATTR_VRC_CTA_INIT_COUNT
	.align		4
        /*0048*/ 	.byte	0x02, 0x4a
	.zero		1
	.zero		1


	//----- nvinfo : EIATTR_EXIT_INSTR_OFFSETS
	.align		4
        /*004c*/ 	.byte	0x04, 0x1c
        /*004e*/ 	.short	(.L_67 - .L_66)


	//   ....[0]....
.L_66:
        /*0050*/ 	.word	0x000003f0


	//   ....[1]....
        /*0054*/ 	.word	0x00000440


	//----- nvinfo : EIATTR_CBANK_PARAM_SIZE
	.align		4
.L_67:
        /*0058*/ 	.byte	0x03, 0x19
        /*005a*/ 	.short	0x0014


	//----- nvinfo : EIATTR_PARAM_CBANK
	.align		4
        /*005c*/ 	.byte	0x04, 0x0a
        /*005e*/ 	.short	(.L_69 - .L_68)
	.align		4
.L_68:
        /*0060*/ 	.word	index@(.nv.constant0._Z13scanBlockSumsPjS_i)
        /*0064*/ 	.short	0x0380
        /*0066*/ 	.short	0x0014


	//----- nvinfo : EIATTR_SW_WAR
	.align		4
.L_69:
        /*0068*/ 	.byte	0x04, 0x36
        /*006a*/ 	.short	(.L_71 - .L_70)
.L_70:
        /*006c*/ 	.word	0x00000008
.L_71:


//--------------------- .nv.info._Z19scanBlockSumsVanilaPji --------------------------
	.section	.nv.info._Z19scanBlockSumsVanilaPji,"",@"SHT_CUDA_INFO"
	.sectionflags	@""
	.align	4


	//----- nvinfo : EIATTR_CUDA_API_VERSION
	.align		4
        /*0000*/ 	.byte	0x04, 0x37
        /*0002*/ 	.short	(.L_73 - .L_72)
.L_72:
        /*0004*/ 	.word	0x00000082


	//----- nvinfo : EIATTR_KPARAM_INFO
	.align		4
.L_73:
        /*0008*/ 	.byte	0x04, 0x17
        /*000a*/ 	.short	(.L_75 - .L_74)
.L_74:
        /*000c*/ 	.word	0x00000000
        /*0010*/ 	.short	0x0001
        /*0012*/ 	.short	0x0008
        /*0014*/ 	.byte	0x00, 0xf0, 0x11, 0x00


	//----- nvinfo : EIATTR_KPARAM_INFO
	.align		4
.L_75:
        /*0018*/ 	.byte	0x04, 0x17
        /*001a*/ 	.short	(.L_77 - .L_76)
.L_76:
        /*001c*/ 	.word	0x00000000
        /*0020*/ 	.short	0x0000
        /*0022*/ 	.short	0x0000
        /*0024*/ 	.byte	0x00, 0xf5, 0x21, 0x00


	//----- nvinfo : EIATTR_SPARSE_MMA_MASK
	.align		4
.L_77:
        /*0028*/ 	.byte	0x03, 0x50
        /*002a*/ 	.short	0x0000


	//----- nvinfo : EIATTR_MAXREG_COUNT
	.align		4
        /*002c*/ 	.byte	0x03, 0x1b
        /*002e*/ 	.short	0x00ff


	//----- nvinfo : EIATTR_NUM_BARRIERS
	.align		4
        /*0030*/ 	.byte	0x02, 0x4c
        /*0032*/ 	.byte	0x01
	.zero		1


	//----- nvinfo : EIATTR_MERCURY_ISA_VERSION
	.align		4
        /*0034*/ 	.byte	0x03, 0x5f
        /*0036*/ 	.short	0x0101


	//----- nvinfo : EIATTR_VRC_CTA_INIT_COUNT
	.align		4
        /*0038*/ 	.byte	0x02, 0x4a
	.zero		1
	.zero		1


	//----- nvinfo : EIATTR_EXIT_INSTR_OFFSETS
	.align		4
        /*003c*/ 	.byte	0x04, 0x1c
        /*003e*/ 	.short	(.L_79 - .L_78)


	//   ....[0]....
.L_78:
        /*0040*/ 	.word	0x00000400


	//   ....[1]....
        /*0044*/ 	.word	0x00000430


	//----- nvinfo : EIATTR_CBANK_PARAM_SIZE
	.align		4
.L_79:
        /*0048*/ 	.byte	0x03, 0x19
        /*004a*/ 	.short	0x000c


	//----- nvinfo : EIATTR_PARAM_CBANK
	.align		4
        /*004c*/ 	.byte	0x04, 0x0a
        /*004e*/ 	.short	(.L_81 - .L_80)
	.align		4
.L_80:
        /*0050*/ 	.word	index@(.nv.constant0._Z19scanBlockSumsVanilaPji)
        /*0054*/ 	.short	0x0380
        /*0056*/ 	.short	0x000c


	//----- nvinfo : EIATTR_SW_WAR
	.align		4
.L_81:
        /*0058*/ 	.byte	0x04, 0x36
        /*005a*/ 	.short	(.L_83 - .L_82)
.L_82:
        /*005c*/ 	.word	0x00000008
.L_83:


//--------------------- .nv.info._Z27workEfficient_inclusiveScanPjS_jS_ --------------------------
	.section	.nv.info._Z27workEfficient_inclusiveScanPjS_jS_,"",@"SHT_CUDA_INFO"
	.sectionflags	@""
	.align	4


	//----- nvinfo : EIATTR_CUDA_API_VERSION
	.align		4
        /*0000*/ 	.byte	0x04, 0x37
        /*0002*/ 	.short	(.L_85 - .L_84)
.L_84:
        /*0004*/ 	.word	0x00000082


	//----- nvinfo : EIATTR_KPARAM_INFO
	.align		4
.L_85:
        /*0008*/ 	.byte	0x04, 0x17
        /*000a*/ 	.short	(.L_87 - .L_86)
.L_86:
        /*000c*/ 	.word	0x00000000
        /*0010*/ 	.short	0x0003
        /*0012*/ 	.short	0x0018
        /*0014*/ 	.byte	0x00, 0xf5, 0x21, 0x00


	//----- nvinfo : EIATTR_KPARAM_INFO
	.align		4
.L_87:
        /*0018*/ 	.byte	0x04, 0x17
        /*001a*/ 	.short	(.L_89 - .L_88)
.L_88:
        /*001c*/ 	.word	0x00000000
        /*0020*/ 	.short	0x0002
        /*0022*/ 	.short	0x0010
        /*0024*/ 	.byte	0x00, 0xf0, 0x11, 0x00


	//----- nvinfo : EIATTR_KPARAM_INFO
	.align		4
.L_89:
        /*0028*/ 	.byte	0x04, 0x17
        /*002a*/ 	.short	(.L_91 - .L_90)
.L_90:
        /*002c*/ 	.word	0x00000000
        /*0030*/ 	.short	0x0001
        /*0032*/ 	.short	0x0008
        /*0034*/ 	.byte	0x00, 0xf5, 0x21, 0x00


	//----- nvinfo : EIATTR_KPARAM_INFO
	.align		4
.L_91:
        /*0038*/ 	.byte	0x04, 0x17
        /*003a*/ 	.short	(.L_93 - .L_92)
.L_92:
        /*003c*/ 	.word	0x00000000
        /*0040*/ 	.short	0x0000
        /*0042*/ 	.short	0x0000
        /*0044*/ 	.byte	0x00, 0xf5, 0x21, 0x00


	//----- nvinfo : EIATTR_SPARSE_MMA_MASK
	.align		4
.L_93:
        /*0048*/ 	.byte	0x03, 0x50
        /*004a*/ 	.short	0x0000


	//----- nvinfo : EIATTR_MAXREG_COUNT
	.align		4
        /*004c*/ 	.byte	0x03, 0x1b
        /*004e*/ 	.short	0x00ff


	//----- nvinfo : EIATTR_NUM_BARRIERS
	.align		4
        /*0050*/ 	.byte	0x02, 0x4c
        /*0052*/ 	.byte	0x01
	.zero		1


	//----- nvinfo : EIATTR_MERCURY_ISA_VERSION
	.align		4
        /*0054*/ 	.byte	0x03, 0x5f
        /*0056*/ 	.short	0x0101


	//----- nvinfo : EIATTR_VRC_CTA_INIT_COUNT
	.align		4
        /*0058*/ 	.byte	0x02, 0x4a
	.zero		1
	.zero		1


	//----- nvinfo : EIATTR_EXIT_INSTR_OFFSETS
	.align		4
        /*005c*/ 	.byte	0x04, 0x1c
        /*005e*/ 	.short	(.L_95 - .L_94)


	//   ....[0]....
.L_94:
        /*0060*/ 	.word	0x000003e0


	//   ....[1]....
        /*0064*/ 	.word	0x00000430


	//----- nvinfo : EIATTR_CBANK_PARAM_SIZE
	.align		4
.L_95:
        /*0068*/ 	.byte	0x03, 0x19
        /*006a*/ 	.short	0x0020


	//----- nvinfo : EIATTR_PARAM_CBANK
	.align		4
        /*006c*/ 	.byte	0x04, 0x0a
        /*006e*/ 	.short	(.L_97 - .L_96)
	.align		4
.L_96:
        /*0070*/ 	.word	index@(.nv.constant0._Z27workEfficient_inclusiveScanPjS_jS_)
        /*0074*/ 	.short	0x0380
        /*0076*/ 	.short	0x0020


	//----- nvinfo : EIATTR_SW_WAR
	.align		4
.L_97:
        /*0078*/ 	.byte	0x04, 0x36
        /*007a*/ 	.short	(.L_99 - .L_98)
.L_98:
        /*007c*/ 	.word	0x00000008
.L_99:


//--------------------- .nv.callgraph             --------------------------
	.section	.nv.callgraph,"",@"SHT_CUDA_CALLGRAPH"
	.align	4
	.sectionentsize	8
	.align		4
        /*0000*/ 	.word	0x00000000
	.align		4
        /*0004*/ 	.word	0xffffffff
	.align		4
        /*0008*/ 	.word	0x00000000
	.align		4
        /*000c*/ 	.word	0xfffffffe
	.align		4
        /*0010*/ 	.word	0x00000000
	.align		4
        /*0014*/ 	.word	0xfffffffd
	.align		4
        /*0018*/ 	.word	0x00000000
	.align		4
        /*001c*/ 	.word	0xfffffffc


//--------------------- .text._Z20scanBlockSumsVanillaPji --------------------------
	.section	.text._Z20scanBlockSumsVanillaPji,"ax",@progbits
	.align	128
        .global         _Z20scanBlockSumsVanillaPji
        .type           _Z20scanBlockSumsVanillaPji,@function
        .size           _Z20scanBlockSumsVanillaPji,(.L_x_20 - _Z20scanBlockSumsVanillaPji)
        .other          _Z20scanBlockSumsVanillaPji,@"STO_CUDA_ENTRY STV_DEFAULT"
_Z20scanBlockSumsVanillaPji:
.text._Z20scanBlockSumsVanillaPji:
[----:B------:R-:W-:Y:S01]  /*0000*/  LDC R1, c[0x0][0x37c] ;  /* 0x0000df00ff017b82 */ /* 0x000fe20000000800 */
[----:B------:R-:W0:Y:S07]  /*0010*/  S2R R13, SR_TID.X ;  /* 0x00000000000d7919 */ /* 0x000e2e0000002100 */
[----:B------:R-:W0:Y:S01]  /*0020*/  S2UR UR4, SR_CTAID.X ;  /* 0x00000000000479c3 */ /* 0x000e220000002500 */
[----:B------:R-:W1:Y:S01]  /*0030*/  LDCU UR5, c[0x0][0x388] ;  /* 0x00007100ff0577ac */ /* 0x000e620008000800 */
[----:B------:R-:W2:Y:S06]  /*0040*/  LDCU.64 UR6, c[0x0][0x358] ;  /* 0x00006b00ff0677ac */ /* 0x000eac0008000a00 */
[----:B------:R-:W0:Y:S08]  /*0050*/  LDC R4, c[0x0][0x360] ;  /* 0x0000d800ff047b82 */ /* 0x000e300000000800 */
[----:B------:R-:W3:Y:S01]  /*0060*/  LDC.64 R2, c[0x0][0x380] ;  /* 0x0000e000ff027b82 */ /* 0x000ee20000000a00 */
[----:B0-----:R-:W-:-:S05]  /*0070*/  IMAD R0, R4, UR4, R13 ;  /* 0x0000000404007c24 */ /* 0x001fca000f8e020d */
[C---:B-1----:R-:W-:Y:S01]  /*0080*/  ISETP.GE.AND P0, PT, R0.reuse, UR5, PT ;  /* 0x0000000500007c0c */ /* 0x042fe2000bf06270 */
[----:B---3--:R-:W-:-:S12]  /*0090*/  IMAD.WIDE R2, R0, 0x4, R2 ;  /* 0x0000000400027825 */ /* 0x008fd800078e0202 */
[----:B--2---:R-:W2:Y:S01]  /*00a0*/  @!P0 LDG.E R6, desc[UR6][R2.64] ;  /* 0x0000000602068981 */ /* 0x004ea2000c1e1900 */
[----:B------:R-:W0:Y:S01]  /*00b0*/  S2UR UR5, SR_CgaCtaId ;  /* 0x00000000000579c3 */ /* 0x000e220000008800 */
[----:B------:R-:W-:Y:S01]  /*00c0*/  UMOV UR4, 0x400 ;  /* 0x0000040000047882 */ /* 0x000fe20000000000 */
[----:B------:R-:W-:Y:S02]  /*00d0*/  VIADD R7, R4, 0xffffffff ;  /* 0xffffffff04077836 */ /* 0x000fe40000000000 */
[----:B------:R-:W-:-:S04]  /*00e0*/  IMAD.MOV.U32 R15, RZ, RZ, -0x80000000 ;  /* 0x80000000ff0f7424 */ /* 0x000fc800078e00ff */
[----:B------:R-:W1:Y:S02]  /*00f0*/  FLO.U32 R7, R7 ;  /* 0x0000000700077300 */ /* 0x000e6400000e0000 */
[----:B-1----:R-:W-:Y:S01]  /*0100*/  IADD3 R12, PT, PT, -R7, 0x1f, RZ ;  /* 0x0000001f070c7810 */ /* 0x002fe20007ffe1ff */
[----:B0-----:R-:W-:-:S06]  /*0110*/  ULEA UR4, UR5, UR4, 0x18 ;  /* 0x0000000405047291 */ /* 0x001fcc000f8ec0ff */
[----:B------:R-:W-:-:S05]  /*0120*/  LEA R5, R13, UR4, 0x2 ;  /* 0x000000040d057c11 */ /* 0x000fca000f8e10ff */
[----:B--2---:R0:W-:Y:S04]  /*0130*/  @!P0 STS [R5], R6 ;  /* 0x0000000605008388 */ /* 0x0041e80000000800 */
[----:B------:R0:W-:Y:S01]  /*0140*/  @P0 STS [R5], RZ ;  /* 0x000000ff05000388 */ /* 0x0001e20000000800 */
[----:B------:R-:W-:Y:S01]  /*0150*/  BAR.SYNC.DEFER_BLOCKING 0x0 ;  /* 0x0000000000007b1d */ /* 0x000fe20000010000 */
[----:B------:R-:W-:-:S13]  /*0160*/  ISETP.GE.U32.AND P0, PT, R4, 0x2, PT ;  /* 0x000000020400780c */ /* 0x000fda0003f06070 */
[----:B0-----:R-:W-:Y:S05]  /*0170*/  @!P0 BRA `(.L_x_0) ;  /* 0x0000000000408947 */ /* 0x001fea0003800000 */
[----:B------:R-:W-:Y:S01]  /*0180*/  LEA R6, R13, 0x2, 0x1 ;  /* 0x000000020d067811 */ /* 0x000fe200078e08ff */
[----:B------:R-:W-:-:S07]  /*0190*/  IMAD.MOV.U32 R7, RZ, RZ, 0x1 ;  /* 0x00000001ff077424 */ /* 0x000fce00078e00ff */
.L_x_1:
[----:B------:R-:W-:-:S04]  /*01a0*/  IMAD R8, R6, R7, RZ ;  /* 0x0000000706087224 */ /* 0x000fc800078e02ff */
[----:B------:R-:W-:-:S05]  /*01b0*/  VIADD R9, R8, 0xffffffff ;  /* 0xffffffff08097836 */ /* 0x000fca0000000000 */
[----:B------:R-:W-:-:S13]  /*01c0*/  ISETP.GE.U32.AND P0, PT, R9, R4, PT ;  /* 0x000000040900720c */ /* 0x000fda0003f06070 */
[----:B------:R-:W-:-:S05]  /*01d0*/  @!P0 IMAD.IADD R8, R8, 0x1, -R7 ;  /* 0x0000000108088824 */ /* 0x000fca00078e0a07 */
[----:B------:R-:W-:-:S05]  /*01e0*/  @!P0 LEA R8, R8, UR4, 0x2 ;  /* 0x0000000408088c11 */ /* 0x000fca000f8e10ff */
[C---:B------:R-:W-:Y:S02]  /*01f0*/  @!P0 IMAD R9, R7.reuse, 0x4, R8 ;  /* 0x0000000407098824 */ /* 0x040fe400078e0208 */
[----:B------:R-:W-:Y:S01]  /*0200*/  @!P0 LDS R8, [R8+-0x4] ;  /* 0xfffffc0008088984 */ /* 0x000fe20000000800 */
[----:B------:R-:W-:-:S03]  /*0210*/  IMAD.SHL.U32 R7, R7, 0x2, RZ ;  /* 0x0000000207077824 */ /* 0x000fc600078e00ff */
[----:B------:R-:W0:Y:S02]  /*0220*/  @!P0 LDS R11, [R9+-0x4] ;  /* 0xfffffc00090b8984 */ /* 0x000e240000000800 */
[----:B0-----:R-:W-:-:S05]  /*0230*/  @!P0 IMAD.IADD R10, R8, 0x1, R11 ;  /* 0x00000001080a8824 */ /* 0x001fca00078e020b */
[----:B------:R0:W-:Y:S01]  /*0240*/  @!P0 STS [R9+-0x4], R10 ;  /* 0xfffffc0a09008388 */ /* 0x0001e20000000800 */
[----:B------:R-:W-:Y:S01]  /*0250*/  BAR.SYNC.DEFER_BLOCKING 0x0 ;  /* 0x0000000000007b1d */ /* 0x000fe20000010000 */
[----:B------:R-:W-:-:S13]  /*0260*/  ISETP.GE.U32.AND P0, PT, R7, R4, PT ;  /* 0x000000040700720c */ /* 0x000fda0003f06070 */
[----:B0-----:R-:W-:Y:S05]  /*0270*/  @!P0 BRA `(.L_x_1) ;  /* 0xfffffffc00c88947 */ /* 0x001fea000383ffff */
.L_x_0:
[----:B------:R-:W-:Y:S02]  /*0280*/  LEA R13, R13, 0x2, 0x1 ;  /* 0x000000020d0d7811 */ /* 0x000fe400078e08ff */
[----:B------:R-:W-:-:S07]  /*0290*/  SHF.R.U32.HI R12, RZ, R12, R15 ;  /* 0x0000000cff0c7219 */ /* 0x000fce000001160f */
.L_x_2:
[----:B------:R-:W-:-:S05]  /*02a0*/  IMAD R9, R13, R12, RZ ;  /* 0x0000000c0d097224 */ /* 0x000fca00078e02ff */
[----:B------:R-:W-:-:S04]  /*02b0*/  IADD3 R7, PT, PT, R9, -0x1, R12 ;  /* 0xffffffff09077810 */ /* 0x000fc80007ffe00c */
[----:B------:R-:W-:-:S13]  /*02c0*/  ISETP.GE.U32.AND P0, PT, R7, R4, PT ;  /* 0x000000040700720c */ /* 0x000fda0003f06070 */
[----:B------:R-:W-:-:S05]  /*02d0*/  @!P0 LEA R7, R9, UR4, 0x2 ;  /* 0x0000000409078c11 */ /* 0x000fca000f8e10ff */
[----:B------:R-:W-:Y:S02]  /*02e0*/  @!P0 IMAD R6, R12, 0x4, R7 ;  /* 0x000000040c068824 */ /* 0x000fe400078e0207 */
[----:B------:R-:W-:Y:S04]  /*02f0*/  @!P0 LDS R7, [R7+-0x4] ;  /* 0xfffffc0007078984 */ /* 0x000fe80000000800 */
[----:B------:R-:W0:Y:S02]  /*0300*/  @!P0 LDS R8, [R6+-0x4] ;  /* 0xfffffc0006088984 */ /* 0x000e240000000800 */
[----:B0-----:R-:W-:-:S05]  /*0310*/  @!P0 IMAD.IADD R9, R7, 0x1, R8 ;  /* 0x0000000107098824 */ /* 0x001fca00078e0208 */
[----:B------:R0:W-:Y:S01]  /*0320*/  @!P0 STS [R6+-0x4], R9 ;  /* 0xfffffc0906008388 */ /* 0x0001e20000000800 */
[----:B------:R-:W-:Y:S01]  /*0330*/  BAR.SYNC.DEFER_BLOCKING 0x0 ;  /* 0x0000000000007b1d */ /* 0x000fe20000010000 */
[----:B------:R-:W-:Y:S02]  /*0340*/  ISETP.GT.U32.AND P0, PT, R12, 0x1, PT ;  /* 0x000000010c00780c */ /* 0x000fe40003f04070 */
[----:B------:R-:W-:-:S11]  /*0350*/  SHF.R.U32.HI R12, RZ, 0x1, R12 ;  /* 0x00000001ff0c7819 */ /* 0x000fd6000001160c */
[----:B0-----:R-:W-:Y:S05]  /*0360*/  @P0 BRA `(.L_x_2) ;  /* 0xfffffffc00cc0947 */ /* 0x001fea000383ffff */
[----:B------:R-:W0:Y:S02]  /*0370*/  LDCU UR4, c[0x0][0x388] ;  /* 0x00007100ff0477ac */ /* 0x000e240008000800 */
[----:B0-----:R-:W-:-:S13]  /*0380*/  ISETP.GE.AND P0, PT, R0, UR4, PT ;  /* 0x0000000400007c0c */ /* 0x001fda000bf06270 */
[----:B------:R-:W-:Y:S05]  /*0390*/  @P0 EXIT ;  /* 0x000000000000094d */ /* 0x000fea0003800000 */
[----:B------:R-:W0:Y:S04]  /*03a0*/  LDS R5, [R5] ;  /* 0x0000000005057984 */ /* 0x000e280000000800 */
[----:B0-----:R-:W-:Y:S01]  /*03b0*/  STG.E desc[UR6][R2.64], R5 ;  /* 0x0000000502007986 */ /* 0x001fe2000c101906 */
[----:B------:R-:W-:Y:S05]  /*03c0*/  EXIT ;  /* 0x000000000000794d */ /* 0x000fea0003800000 */
.L_x_3:
[----:B------:R-:W-:-:S00]  /*03d0*/  BRA `(.L_x_3) ;  /* 0xfffffffc00fc7947 */ /* 0x000fc0000383ffff */
[----:B------:R-:W-:-:S00]  /*03e0*/  NOP ;  /* 0x0000000000007918 */ /* 0x000fc00000000000 */
        /* <DEDUP_REMOVED lines=9> */
.L_x_20:


//--------------------- .text._Z20addBlockSumsToOutputPjS_ji --------------------------
	.section	.text._Z20addBlockSumsToOutputPjS_ji,"ax",@progbits
	.align	128
        .global         _Z20addBlockSumsToOutputPjS_ji
        .type           _Z20addBlockSumsToOutputPjS_ji,@function
        .size           _Z20addBlockSumsToOutputPjS_ji,(.L_x_21 - _Z20addBlockSumsToOutputPjS_ji)
        .other          _Z20addBlockSumsToOutputPjS_ji,@"STO_CUDA_ENTRY STV_DEFAULT"
_Z20addBlockSumsToOutputPjS_ji:
.text._Z20addBlockSumsToOutputPjS_ji:
[----:B------:R-:W-:Y:S01]  /*0000*/  LDC R1, c[0x0][0x37c] ;  /* 0x0000df00ff017b82 */ /* 0x000fe20000000800 */
[----:B------:R-:W0:Y:S01]  /*0010*/  S2R R9, SR_CTAID.X ;  /* 0x0000000000097919 */ /* 0x000e220000002500 */
[----:B------:R-:W0:Y:S01]  /*0020*/  LDCU UR4, c[0x0][0x360] ;  /* 0x00006c00ff0477ac */ /* 0x000e220008000800 */
[----:B------:R-:W0:Y:S01]  /*0030*/  S2R R0, SR_TID.X ;  /* 0x0000000000007919 */ /* 0x000e220000002100 */
[----:B------:R-:W1:Y:S01]  /*0040*/  LDCU UR5, c[0x0][0x390] ;  /* 0x00007200ff0577ac */ /* 0x000e620008000800 */
[----:B0-----:R-:W-:-:S05]  /*0050*/  IMAD R7, R9, UR4, R0 ;  /* 0x0000000409077c24 */ /* 0x001fca000f8e0200 */
[----:B-1----:R-:W-:-:S04]  /*0060*/  ISETP.GE.U32.AND P0, PT, R7, UR5, PT ;  /* 0x0000000507007c0c */ /* 0x002fc8000bf06070 */
[----:B------:R-:W-:-:S13]  /*0070*/  ISETP.EQ.OR P0, PT, R9, RZ, P0 ;  /* 0x000000ff0900720c */ /* 0x000fda0000702670 */
[----:B------:R-:W-:Y:S05]  /*0080*/  @P0 EXIT ;  /* 0x000000000000094d */ /* 0x000fea0003800000 */
[----:B------:R-:W0:Y:S01]  /*0090*/  LDC.64 R2, c[0x0][0x388] ;  /* 0x0000e200ff027b82 */ /* 0x000e220000000a00 */
[----:B------:R-:W1:Y:S01]  /*00a0*/  LDCU.64 UR4, c[0x0][0x358] ;  /* 0x00006b00ff0477ac */ /* 0x000e620008000a00 */
[----:B------:R-:W-:-:S06]  /*00b0*/  IADD3 R9, PT, PT, R9, -0x1, RZ ;  /* 0xffffffff09097810 */ /* 0x000fcc0007ffe0ff */
[----:B------:R-:W2:Y:S01]  /*00c0*/  LDC.64 R4, c[0x0][0x380] ;  /* 0x0000e000ff047b82 */ /* 0x000ea20000000a00 */
[----:B0-----:R-:W-:-:S06]  /*00d0*/  IMAD.WIDE.U32 R2, R9, 0x4, R2 ;  /* 0x0000000409027825 */ /* 0x001fcc00078e0002 */
[----:B-1----:R-:W3:Y:S01]  /*00e0*/  LDG.E R2, desc[UR4][R2.64] ;  /* 0x0000000402027981 */ /* 0x002ee2000c1e1900 */
[----:B--2---:R-:W-:-:S05]  /*00f0*/  IMAD.WIDE R4, R7, 0x4, R4 ;  /* 0x0000000407047825 */ /* 0x004fca00078e0204 */
[----:B------:R-:W3:Y:S02]  /*0100*/  LDG.E R7, desc[UR4][R4.64] ;  /* 0x0000000404077981 */ /* 0x000ee4000c1e1900 */
[----:B---3--:R-:W-:-:S05]  /*0110*/  IADD3 R7, PT, PT, R2, R7, RZ ;  /* 0x0000000702077210 */ /* 0x008fca0007ffe0ff */
[----:B------:R-:W-:Y:S01]  /*0120*/  STG.E desc[UR4][R4.64], R7 ;  /* 0x0000000704007986 */ /* 0x000fe2000c101904 */
[----:B------:R-:W-:Y:S05]  /*0130*/  EXIT ;  /* 0x000000000000794d */ /* 0x000fea0003800000 */
.L_x_4:
        /* <DEDUP_REMOVED lines=12> */
.L_x_21:


//--------------------- .text._Z13scanBlockSumsPjS_i --------------------------
	.section	.text._Z13scanBlockSumsPjS_i,"ax",@progbits
	.align	128
        .global         _Z13scanBlockSumsPjS_i
        .type           _Z13scanBlockSumsPjS_i,@function
        .size           _Z13scanBlockSumsPjS_i,(.L_x_22 - _Z13scanBlockSumsPjS_i)
        .other          _Z13scanBlockSumsPjS_i,@"STO_CUDA_ENTRY STV_DEFAULT"
_Z13scanBlockSumsPjS_i:
.text._Z13scanBlockSumsPjS_i:
[----:B------:R-:W-:Y:S01]  /*0000*/  LDC R1, c[0x0][0x37c] ;  /* 0x0000df00ff017b82 */ /* 0x000fe20000000800 */
[----:B------:R-:W0:Y:S01]  /*0010*/  S2R R0, SR_TID.X ;  /* 0x0000000000007919 */ /* 0x000e220000002100 */
[----:B------:R-:W0:Y:S01]  /*0020*/  LDCU UR6, c[0x0][0x390] ;  /* 0x00007200ff0677ac */ /* 0x000e220008000800 */
[----:B------:R-:W1:Y:S01]  /*0030*/  LDCU.64 UR8, c[0x0][0x358] ;  /* 0x00006b00ff0877ac */ /* 0x000e620008000a00 */
[----:B0-----:R-:W-:-:S13]  /*0040*/  ISETP.GE.AND P0, PT, R0, UR6, PT ;  /* 0x0000000600007c0c */ /* 0x001fda000bf06270 */
[----:B------:R-:W0:Y:S02]  /*0050*/  @!P0 LDC.64 R2, c[0x0][0x380] ;  /* 0x0000e000ff028b82 */ /* 0x000e240000000a00 */
[----:B0-----:R-:W-:-:S06]  /*0060*/  @!P0 IMAD.WIDE.U32 R2, R0, 0x4, R2 ;  /* 0x0000000400028825 */ /* 0x001fcc00078e0002 */
[----:B-1----:R-:W2:Y:S01]  /*0070*/  @!P0 LDG.E R3, desc[UR8][R2.64] ;  /* 0x0000000802038981 */ /* 0x002ea2000c1e1900 */
[----:B------:R-:W0:Y:S01]  /*0080*/  S2UR UR5, SR_CgaCtaId ;  /* 0x00000000000579c3 */ /* 0x000e220000008800 */
[----:B------:R-:W-:Y:S01]  /*0090*/  UMOV UR4, 0x400 ;  /* 0x0000040000047882 */ /* 0x000fe20000000000 */
[----:B------:R-:W-:Y:S02]  /*00a0*/  UISETP.GE.U32.AND UP0, UPT, UR6, 0x2, UPT ;  /* 0x000000020600788c */ /* 0x000fe4000bf06070 */
[----:B0-----:R-:W-:-:S06]  /*00b0*/  ULEA UR4, UR5, UR4, 0x18 ;  /* 0x0000000405047291 */ /* 0x001fcc000f8ec0ff */
[----:B------:R-:W-:-:S05]  /*00c0*/  LEA R4, R0, UR4, 0x2 ;  /* 0x0000000400047c11 */ /* 0x000fca000f8e10ff */
[----:B--2---:R0:W-:Y:S04]  /*00d0*/  @!P0 STS [R4], R3 ;  /* 0x0000000304008388 */ /* 0x0041e80000000800 */
[----:B------:R0:W-:Y:S01]  /*00e0*/  @P0 STS [R4], RZ ;  /* 0x000000ff04000388 */ /* 0x0001e20000000800 */
[----:B------:R-:W-:Y:S06]  /*00f0*/  BAR.SYNC.DEFER_BLOCKING 0x0 ;  /* 0x0000000000007b1d */ /* 0x000fec0000010000 */
[----:B------:R-:W-:Y:S05]  /*0100*/  BRA.U !UP0, `(.L_x_5) ;  /* 0x0000000108487547 */ /* 0x000fea000b800000 */
[----:B------:R-:W-:Y:S01]  /*0110*/  LEA R2, R0, 0x2, 0x1 ;  /* 0x0000000200027811 */ /* 0x000fe200078e08ff */
[----:B0-----:R-:W-:Y:S01]  /*0120*/  IMAD.MOV.U32 R3, RZ, RZ, 0x1 ;  /* 0x00000001ff037424 */ /* 0x001fe200078e00ff */
[----:B------:R-:W0:Y:S01]  /*0130*/  LDCU UR6, c[0x0][0x390] ;  /* 0x00007200ff0677ac */ /* 0x000e220008000800 */
[----:B------:R-:W-:-:S05]  /*0140*/  NOP ;  /* 0x0000000000007918 */ /* 0x000fca0000000000 */
.L_x_6:
[----:B------:R-:W-:-:S04]  /*0150*/  IMAD R6, R2, R3, RZ ;  /* 0x0000000302067224 */ /* 0x000fc800078e02ff */
[----:B------:R-:W-:-:S05]  /*0160*/  VIADD R5, R6, 0xffffffff ;  /* 0xffffffff06057836 */ /* 0x000fca0000000000 */
[----:B0-----:R-:W-:-:S13]  /*0170*/  ISETP.GE.AND P0, PT, R5, UR6, PT ;  /* 0x0000000605007c0c */ /* 0x001fda000bf06270 */
        /* <DEDUP_REMOVED lines=9> */
[----:B------:R-:W-:-:S13]  /*0210*/  ISETP.GE.U32.AND P0, PT, R3, UR6, PT ;  /* 0x0000000603007c0c */ /* 0x000fda000bf06070 */
[----:B-1----:R-:W-:Y:S05]  /*0220*/  @!P0 BRA `(.L_x_6) ;  /* 0xfffffffc00c88947 */ /* 0x002fea000383ffff */
.L_x_5:
[----:B------:R-:W-:-:S04]  /*0230*/  UIADD3 UR7, UPT, UPT, UR6, -0x1, URZ ;  /* 0xffffffff06077890 */ /* 0x000fc8000fffe0ff */
[----:B------:R-:W-:Y:S02]  /*0240*/  UFLO.U32 UR5, UR7 ;  /* 0x00000007000572bd */ /* 0x000fe400080e0000 */
[----:B------:R-:W-:Y:S01]  /*0250*/  ISETP.NE.AND P0, PT, R0, UR7, PT ;  /* 0x0000000700007c0c */ /* 0x000fe2000bf05270 */
[----:B------:R-:W-:Y:S01]  /*0260*/  UMOV UR7, 0x80000000 ;  /* 0x8000000000077882 */ /* 0x000fe20000000000 */
[----:B------:R-:W-:-:S04]  /*0270*/  UIADD3 UR5, UPT, UPT, -UR5, 0x1f, URZ ;  /* 0x0000001f05057890 */ /* 0x000fc8000fffe1ff */
[----:B------:R-:W-:-:S04]  /*0280*/  USHF.R.U32.HI UR5, URZ, UR5, UR7 ;  /* 0x00000005ff057299 */ /* 0x000fc80008011607 */
[----:B------:R-:W-:-:S03]  /*0290*/  UISETP.GE.AND UP0, UPT, UR5, 0x1, UPT ;  /* 0x000000010500788c */ /* 0x000fc6000bf06270 */
[----:B------:R1:W-:Y:S01]  /*02a0*/  @!P0 STS [R4], RZ ;  /* 0x000000ff04008388 */ /* 0x0003e20000000800 */
[----:B------:R-:W-:Y:S06]  /*02b0*/  BAR.SYNC.DEFER_BLOCKING 0x0 ;  /* 0x0000000000007b1d */ /* 0x000fec0000010000 */
[----:B------:R-:W-:Y:S05]  /*02c0*/  BRA.U !UP0, `(.L_x_7) ;  /* 0x0000000108447547 */ /* 0x000fea000b800000 */
[----:B------:R-:W-:Y:S01]  /*02d0*/  IMAD.U32 R2, RZ, RZ, UR5 ;  /* 0x00000005ff027e24 */ /* 0x000fe2000f8e00ff */
[----:B------:R-:W-:Y:S01]  /*02e0*/  LEA R7, R0, 0x2, 0x1 ;  /* 0x0000000200077811 */ /* 0x000fe200078e08ff */
[----:B------:R-:W2:Y:S01]  /*02f0*/  LDCU UR6, c[0x0][0x390] ;  /* 0x00007200ff0677ac */ /* 0x000ea20008000800 */
[----:B------:R-:W-:-:S05]  /*0300*/  NOP ;  /* 0x0000000000007918 */ /* 0x000fca0000000000 */
.L_x_8:
[----:B0-----:R-:W-:-:S05]  /*0310*/  IMAD R3, R7, R2, RZ ;  /* 0x0000000207037224 */ /* 0x001fca00078e02ff */
[----:B------:R-:W-:-:S04]  /*0320*/  IADD3 R5, PT, PT, R3, -0x1, R2 ;  /* 0xffffffff03057810 */ /* 0x000fc80007ffe002 */
[----:B--2---:R-:W-:-:S13]  /*0330*/  ISETP.GE.AND P0, PT, R5, UR6, PT ;  /* 0x0000000605007c0c */ /* 0x004fda000bf06270 */
        /* <DEDUP_REMOVED lines=9> */
[----:B---3--:R-:W-:Y:S05]  /*03d0*/  @P0 BRA `(.L_x_8) ;  /* 0xfffffffc00cc0947 */ /* 0x008fea000383ffff */
.L_x_7:
[----:B------:R-:W-:-:S13]  /*03e0*/  ISETP.GE.AND P0, PT, R0, UR6, PT ;  /* 0x0000000600007c0c */ /* 0x000fda000bf06270 */
[----:B------:R-:W-:Y:S05]  /*03f0*/  @P0 EXIT ;  /* 0x000000000000094d */ /* 0x000fea0003800000 */
[----:B------:R-:W2:Y:S01]  /*0400*/  LDS R5, [R4] ;  /* 0x0000000004057984 */ /* 0x000ea20000000800 */
[----:B0-----:R-:W0:Y:S02]  /*0410*/  LDC.64 R2, c[0x0][0x388] ;  /* 0x0000e200ff027b82 */ /* 0x001e240000000a00 */
[----:B0-----:R-:W-:-:S05]  /*0420*/  IMAD.WIDE.U32 R2, R0, 0x4, R2 ;  /* 0x0000000400027825 */ /* 0x001fca00078e0002 */
[----:B--2---:R-:W-:Y:S01]  /*0430*/  STG.E desc[UR8][R2.64], R5 ;  /* 0x0000000502007986 */ /* 0x004fe2000c101908 */
[----:B------:R-:W-:Y:S05]  /*0440*/  EXIT ;  /* 0x000000000000794d */ /* 0x000fea0003800000 */
.L_x_9:
        /* <DEDUP_REMOVED lines=11> */
.L_x_22:


//--------------------- .text._Z19scanBlockSumsVanilaPji --------------------------
	.section	.text._Z19scanBlockSumsVanilaPji,"ax",@progbits
	.align	128
        .global         _Z19scanBlockSumsVanilaPji
        .type           _Z19scanBlockSumsVanilaPji,@function
        .size           _Z19scanBlockSumsVanilaPji,(.L_x_23 - _Z19scanBlockSumsVanilaPji)
        .other          _Z19scanBlockSumsVanilaPji,@"STO_CUDA_ENTRY STV_DEFAULT"
_Z19scanBlockSumsVanilaPji:
.text._Z19scanBlockSumsVanilaPji:
[----:B------:R-:W-:Y:S01]  /*0000*/  LDC R1, c[0x0][0x37c] ;  /* 0x0000df00ff017b82 */ /* 0x000fe20000000800 */
[----:B------:R-:W0:Y:S01]  /*0010*/  S2R R11, SR_TID.X ;  /* 0x00000000000b7919 */ /* 0x000e220000002100 */
[----:B------:R-:W0:Y:S06]  /*0020*/  LDCU UR6, c[0x0][0x388] ;  /* 0x00007100ff0677ac */ /* 0x000e2c0008000800 */
[----:B------:R-:W1:Y:S01]  /*0030*/  LDC.64 R2, c[0x0][0x380] ;  /* 0x0000e000ff027b82 */ /* 0x000e620000000a00 */
[----:B------:R-:W2:Y:S01]  /*0040*/  LDCU.64 UR8, c[0x0][0x358] ;  /* 0x00006b00ff0877ac */ /* 0x000ea20008000a00 */
[C---:B0-----:R-:W-:Y:S01]  /*0050*/  ISETP.GE.AND P0, PT, R11.reuse, UR6, PT ;  /* 0x000000060b007c0c */ /* 0x041fe2000bf06270 */
[----:B-1----:R-:W-:-:S12]  /*0060*/  IMAD.WIDE.U32 R2, R11, 0x4, R2 ;  /* 0x000000040b027825 */ /* 0x002fd800078e0002 */
[----:B--2---:R-:W2:Y:S01]  /*0070*/  @!P0 LDG.E R5, desc[UR8][R2.64] ;  /* 0x0000000802058981 */ /* 0x004ea2000c1e1900 */
        /* <DEDUP_REMOVED lines=13> */
.L_x_11:
        /* <DEDUP_REMOVED lines=14> */
.L_x_10:
        /* <DEDUP_REMOVED lines=14> */
.L_x_13:
        /* <DEDUP_REMOVED lines=13> */
.L_x_12:
[----:B------:R-:W-:Y:S01]  /*03e0*/  BAR.SYNC.DEFER_BLOCKING 0x0 ;  /* 0x0000000000007b1d */ /* 0x000fe20000010000 */
[----:B------:R-:W-:-:S13]  /*03f0*/  ISETP.GE.AND P0, PT, R11, UR6, PT ;  /* 0x000000060b007c0c */ /* 0x000fda000bf06270 */
[----:B------:R-:W-:Y:S05]  /*0400*/  @P0 EXIT ;  /* 0x000000000000094d */ /* 0x000fea0003800000 */
[----:B0-----:R-:W0:Y:S04]  /*0410*/  LDS R5, [R0] ;  /* 0x0000000000057984 */ /* 0x001e280000000800 */
[----:B0-----:R-:W-:Y:S01]  /*0420*/  STG.E desc[UR8][R2.64], R5 ;  /* 0x0000000502007986 */ /* 0x001fe2000c101908 */
[----:B------:R-:W-:Y:S05]  /*0430*/  EXIT ;  /* 0x000000000000794d */ /* 0x000fea0003800000 */
.L_x_14:
        /* <DEDUP_REMOVED lines=12> */
.L_x_23:


//--------------------- .text._Z27workEfficient_inclusiveScanPjS_jS_ --------------------------
	.section	.text._Z27workEfficient_inclusiveScanPjS_jS_,"ax",@progbits
	.align	128
        .global         _Z27workEfficient_inclusiveScanPjS_jS_
        .type           _Z27workEfficient_inclusiveScanPjS_jS_,@function
        .size           _Z27workEfficient_inclusiveScanPjS_jS_,(.L_x_24 - _Z27workEfficient_inclusiveScanPjS_jS_)
        .other          _Z27workEfficient_inclusiveScanPjS_jS_,@"STO_CUDA_ENTRY STV_DEFAULT"
_Z27workEfficient_inclusiveScanPjS_jS_:
.text._Z27workEfficient_inclusiveScanPjS_jS_:
[----:B------:R-:W-:Y:S01]  /*0000*/  LDC R1, c[0x0][0x37c] ;  /* 0x0000df00ff017b82 */ /* 0x000fe20000000800 */
[----:B------:R-:W0:Y:S01]  /*0010*/  S2R R3, SR_TID.X ;  /* 0x0000000000037919 */ /* 0x000e220000002100 */
[----:B------:R-:W0:Y:S01]  /*0020*/  LDCU UR6, c[0x0][0x360] ;  /* 0x00006c00ff0677ac */ /* 0x000e220008000800 */
[----:B------:R-:W-:Y:S01]  /*0030*/  IMAD.MOV.U32 R5, RZ, RZ, RZ ;  /* 0x000000ffff057224 */ /* 0x000fe200078e00ff */
[----:B------:R-:W0:Y:S01]  /*0040*/  S2R R0, SR_CTAID.X ;  /* 0x0000000000007919 */ /* 0x000e220000002500 */
[----:B------:R-:W1:Y:S01]  /*0050*/  LDCU UR4, c[0x0][0x390] ;  /* 0x00007200ff0477ac */ /* 0x000e620008000800 */
[----:B------:R-:W2:Y:S01]  /*0060*/  LDCU.64 UR8, c[0x0][0x358] ;  /* 0x00006b00ff0877ac */ /* 0x000ea20008000a00 */
[----:B0-----:R-:W-:-:S05]  /*0070*/  IMAD R2, R0, UR6, R3 ;  /* 0x0000000600027c24 */ /* 0x001fca000f8e0203 */
[----:B-1----:R-:W-:-:S13]  /*0080*/  ISETP.GE.U32.AND P0, PT, R2, UR4, PT ;  /* 0x0000000402007c0c */ /* 0x002fda000bf06070 */
[----:B------:R-:W0:Y:S02]  /*0090*/  @!P0 LDC.64 R6, c[0x0][0x380] ;  /* 0x0000e000ff068b82 */ /* 0x000e240000000a00 */
[----:B0-----:R-:W-:-:S05]  /*00a0*/  @!P0 IMAD.WIDE R6, R2, 0x4, R6 ;  /* 0x0000000402068825 */ /* 0x001fca00078e0206 */
[----:B--2---:R-:W2:Y:S01]  /*00b0*/  @!P0 LDG.E R5, desc[UR8][R6.64] ;  /* 0x0000000806058981 */ /* 0x004ea2000c1e1900 */
[----:B------:R-:W0:Y:S01]  /*00c0*/  S2UR UR5, SR_CgaCtaId ;  /* 0x00000000000579c3 */ /* 0x000e220000008800 */
[----:B------:R-:W-:Y:S01]  /*00d0*/  UMOV UR4, 0x400 ;  /* 0x0000040000047882 */ /* 0x000fe20000000000 */
[----:B------:R-:W-:Y:S02]  /*00e0*/  UISETP.GE.U32.AND UP0, UPT, UR6, 0x2, UPT ;  /* 0x000000020600788c */ /* 0x000fe4000bf06070 */
[----:B0-----:R-:W-:-:S06]  /*00f0*/  ULEA UR4, UR5, UR4, 0x18 ;  /* 0x0000000405047291 */ /* 0x001fcc000f8ec0ff */
[----:B------:R-:W-:-:S05]  /*0100*/  LEA R4, R3, UR4, 0x2 ;  /* 0x0000000403047c11 */ /* 0x000fca000f8e10ff */
[----:B--2---:R0:W-:Y:S01]  /*0110*/  STS [R4], R5 ;  /* 0x0000000504007388 */ /* 0x0041e20000000800 */
[----:B------:R-:W-:Y:S06]  /*0120*/  BAR.SYNC.DEFER_BLOCKING 0x0 ;  /* 0x0000000000007b1d */ /* 0x000fec0000010000 */
[----:B------:R-:W-:Y:S05]  /*0130*/  BRA.U !UP0, `(.L_x_15) ;  /* 0x0000000108407547 */ /* 0x000fea000b800000 */
[----:B0-----:R-:W-:Y:S01]  /*0140*/  LEA R5, R3, 0x2, 0x1 ;  /* 0x0000000203057811 */ /* 0x001fe200078e08ff */
[----:B------:R-:W-:-:S07]  /*0150*/  IMAD.MOV.U32 R6, RZ, RZ, 0x1 ;  /* 0x00000001ff067424 */ /* 0x000fce00078e00ff */
.L_x_16:
[----:B------:R-:W-:-:S04]  /*0160*/  IMAD R7, R5, R6, RZ ;  /* 0x0000000605077224 */ /* 0x000fc800078e02ff */
[----:B------:R-:W-:-:S05]  /*0170*/  VIADD R8, R7, 0xffffffff ;  /* 0xffffffff07087836 */ /* 0x000fca0000000000 */
[----:B------:R-:W-:-:S13]  /*0180*/  ISETP.GE.U32.AND P0, PT, R8, UR6, PT ;  /* 0x0000000608007c0c */ /* 0x000fda000bf06070 */
[----:B------:R-:W-:-:S05]  /*0190*/  @!P0 IMAD.IADD R7, R7, 0x1, -R6 ;  /* 0x0000000107078824 */ /* 0x000fca00078e0a06 */
[----:B------:R-:W-:-:S05]  /*01a0*/  @!P0 LEA R7, R7, UR4, 0x2 ;  /* 0x0000000407078c11 */ /* 0x000fca000f8e10ff */
[C---:B------:R-:W-:Y:S02]  /*01b0*/  @!P0 IMAD R8, R6.reuse, 0x4, R7 ;  /* 0x0000000406088824 */ /* 0x040fe400078e0207 */
[----:B------:R-:W-:Y:S01]  /*01c0*/  @!P0 LDS R7, [R7+-0x4] ;  /* 0xfffffc0007078984 */ /* 0x000fe20000000800 */
[----:B------:R-:W-:-:S03]  /*01d0*/  IMAD.SHL.U32 R6, R6, 0x2, RZ ;  /* 0x0000000206067824 */ /* 0x000fc600078e00ff */
[----:B------:R-:W0:Y:S02]  /*01e0*/  @!P0 LDS R10, [R8+-0x4] ;  /* 0xfffffc00080a8984 */ /* 0x000e240000000800 */
[----:B0-----:R-:W-:-:S05]  /*01f0*/  @!P0 IADD3 R9, PT, PT, R7, R10, RZ ;  /* 0x0000000a07098210 */ /* 0x001fca0007ffe0ff */
[----:B------:R1:W-:Y:S01]  /*0200*/  @!P0 STS [R8+-0x4], R9 ;  /* 0xfffffc0908008388 */ /* 0x0003e20000000800 */
[----:B------:R-:W-:Y:S01]  /*0210*/  BAR.SYNC.DEFER_BLOCKING 0x0 ;  /* 0x0000000000007b1d */ /* 0x000fe20000010000 */
[----:B------:R-:W-:-:S13]  /*0220*/  ISETP.GE.U32.AND P0, PT, R6, UR6, PT ;  /* 0x0000000606007c0c */ /* 0x000fda000bf06070 */
[----:B-1----:R-:W-:Y:S05]  /*0230*/  @!P0 BRA `(.L_x_16) ;  /* 0xfffffffc00c88947 */ /* 0x002fea000383ffff */
.L_x_15:
[----:B------:R-:W-:-:S09]  /*0240*/  UISETP.GE.U32.AND UP0, UPT, UR6, 0x4, UPT ;  /* 0x000000040600788c */ /* 0x000fd2000bf06070 */
[----:B------:R-:W-:Y:S05]  /*0250*/  BRA.U !UP0, `(.L_x_17) ;  /* 0x0000000108407547 */ /* 0x000fea000b800000 */
[----:B------:R-:W-:Y:S01]  /*0260*/  USHF.R.U32.HI UR5, URZ, 0x2, UR6 ;  /* 0x00000002ff057899 */ /* 0x000fe20008011606 */
[----:B------:R-:W-:-:S05]  /*0270*/  LEA R10, R3, 0x2, 0x1 ;  /* 0x00000002030a7811 */ /* 0x000fca00078e08ff */
[----:B0-----:R-:W-:-:S07]  /*0280*/  IMAD.U32 R5, RZ, RZ, UR5 ;  /* 0x00000005ff057e24 */ /* 0x001fce000f8e00ff */
.L_x_18:
[----:B------:R-:W-:-:S05]  /*0290*/  IMAD R6, R10, R5, RZ ;  /* 0x000000050a067224 */ /* 0x000fca00078e02ff */
[----:B------:R-:W-:-:S04]  /*02a0*/  IADD3 R7, PT, PT, R6, -0x1, R5 ;  /* 0xffffffff06077810 */ /* 0x000fc80007ffe005 */
[----:B------:R-:W-:-:S13]  /*02b0*/  ISETP.GE.U32.AND P0, PT, R7, UR6, PT ;  /* 0x0000000607007c0c */ /* 0x000fda000bf06070 */
[----:B------:R-:W-:-:S04]  /*02c0*/  @!P0 LEA R6, R6, UR4, 0x2 ;  /* 0x0000000406068c11 */ /* 0x000fc8000f8e10ff */
[----:B------:R-:W-:Y:S02]  /*02d0*/  @!P0 LEA R7, R5, R6, 0x2 ;  /* 0x0000000605078211 */ /* 0x000fe400078e10ff */
[----:B------:R-:W-:Y:S04]  /*02e0*/  @!P0 LDS R6, [R6+-0x4] ;  /* 0xfffffc0006068984 */ /* 0x000fe80000000800 */
[----:B------:R-:W0:Y:S02]  /*02f0*/  @!P0 LDS R9, [R7+-0x4] ;  /* 0xfffffc0007098984 */ /* 0x000e240000000800 */
[----:B0-----:R-:W-:-:S05]  /*0300*/  @!P0 IMAD.IADD R8, R6, 0x1, R9 ;  /* 0x0000000106088824 */ /* 0x001fca00078e0209 */
[----:B------:R1:W-:Y:S01]  /*0310*/  @!P0 STS [R7+-0x4], R8 ;  /* 0xfffffc0807008388 */ /* 0x0003e20000000800 */
[----:B------:R-:W-:Y:S01]  /*0320*/  BAR.SYNC.DEFER_BLOCKING 0x0 ;  /* 0x0000000000007b1d */ /* 0x000fe20000010000 */
[----:B------:R-:W-:Y:S02]  /*0330*/  ISETP.GT.U32.AND P0, PT, R5, 0x1, PT ;  /* 0x000000010500780c */ /* 0x000fe40003f04070 */
[----:B------:R-:W-:-:S11]  /*0340*/  SHF.R.U32.HI R5, RZ, 0x1, R5 ;  /* 0x00000001ff057819 */ /* 0x000fd60000011605 */
[----:B-1----:R-:W-:Y:S05]  /*0350*/  @P0 BRA `(.L_x_18) ;  /* 0xfffffffc00cc0947 */ /* 0x002fea000383ffff */
.L_x_17:
[----:B------:R-:W1:Y:S02]  /*0360*/  LDCU UR4, c[0x0][0x390] ;  /* 0x00007200ff0477ac */ /* 0x000e640008000800 */
[----:B-1----:R-:W-:Y:S01]  /*0370*/  ISETP.GE.U32.AND P1, PT, R2, UR4, PT ;  /* 0x0000000402007c0c */ /* 0x002fe2000bf26070 */
[----:B------:R-:W-:-:S06]  /*0380*/  UIADD3 UR4, UPT, UPT, UR6, -0x1, URZ ;  /* 0xffffffff06047890 */ /* 0x000fcc000fffe0ff */
[----:B------:R-:W-:-:S06]  /*0390*/  ISETP.NE.AND P0, PT, R3, UR4, PT ;  /* 0x0000000403007c0c */ /* 0x000fcc000bf05270 */
[----:B0-----:R-:W0:Y:S01]  /*03a0*/  @!P1 LDS R5, [R4] ;  /* 0x0000000004059984 */ /* 0x001e220000000800 */
[----:B------:R-:W1:Y:S02]  /*03b0*/  @!P1 LDC.64 R6, c[0x0][0x388] ;  /* 0x0000e200ff069b82 */ /* 0x000e640000000a00 */
[----:B-1----:R-:W-:-:S05]  /*03c0*/  @!P1 IMAD.WIDE R2, R2, 0x4, R6 ;  /* 0x0000000402029825 */ /* 0x002fca00078e0206 */
[----:B0-----:R0:W-:Y:S01]  /*03d0*/  @!P1 STG.E desc[UR8][R2.64], R5 ;  /* 0x0000000502009986 */ /* 0x0011e2000c101908 */
[----:B------:R-:W-:Y:S05]  /*03e0*/  @P0 EXIT ;  /* 0x000000000000094d */ /* 0x000fea0003800000 */
[----:B0-----:R-:W0:Y:S01]  /*03f0*/  LDS R5, [R4] ;  /* 0x0000000004057984 */ /* 0x001e220000000800 */
[----:B------:R-:W1:Y:S02]  /*0400*/  LDC.64 R2, c[0x0][0x398] ;  /* 0x0000e600ff027b82 */ /* 0x000e640000000a00 */
[----:B-1----:R-:W-:-:S05]  /*0410*/  IMAD.WIDE.U32 R2, R0, 0x4, R2 ;  /* 0x0000000400027825 */ /* 0x002fca00078e0002 */
[----:B0-----:R-:W-:Y:S01]  /*0420*/  STG.E desc[UR8][R2.64], R5 ;  /* 0x0000000502007986 */ /* 0x001fe2000c101908 */
[----:B------:R-:W-:Y:S05]  /*0430*/  EXIT ;  /* 0x000000000000794d */ /* 0x000fea0003800000 */
.L_x_19:
        /* <DEDUP_REMOVED lines=12> */
.L_x_24:


//--------------------- .nv.shared._Z20scanBlockSumsVanillaPji --------------------------
	.section	.nv.shared._Z20scanBlockSumsVanillaPji,"aw",@nobits
	.sectionflags	@""
	.align	16
	.zero		1024


//--------------------- .nv.shared.reserved.0     --------------------------
	.section	.nv.shared.reserved.0,"aw",@nobits
	.weak		__nv_reservedSMEM_offset_0_alias
	.size		__nv_reservedSMEM_offset_0_alias, 0, 64
	.other		__nv_reservedSMEM_offset_0_alias,@"STO_CUDA_RESERVED_SHARED STV_DEFAULT"
__nv_reservedSMEM_offset_0_alias:
	.zero		0
	.zero		64


//--------------------- .nv.shared._Z20addBlockSumsToOutputPjS_ji --------------------------
	.section	.nv.shared._Z20addBlockSumsToOutputPjS_ji,"aw",@nobits
	.sectionflags	@""
	.align	16
	.zero		1024


//--------------------- .nv.shared._Z13scanBlockSumsPjS_i --------------------------
	.section	.nv.shared._Z13scanBlockSumsPjS_i,"aw",@nobits
	.sectionflags	@""
	.align	16
	.zero		1024


//--------------------- .nv.shared._Z19scanBlockSumsVanilaPji --------------------------
	.section	.nv.shared._Z19scanBlockSumsVanilaPji,"aw",@nobits
	.sectionflags	@""
	.align	16
	.zero		1024


//--------------------- .nv.shared._Z27workEfficient_inclusiveScanPjS_jS_ --------------------------
	.section	.nv.shared._Z27workEfficient_inclusiveScanPjS_jS_,"aw",@nobits
	.sectionflags	@""
	.align	16
.nv.shared._Z27workEfficient_inclusiveScanPjS_jS_:
	.zero		33792


//--------------------- .nv.constant0._Z20scanBlockSumsVanillaPji --------------------------
	.section	.nv.constant0._Z20scanBlockSumsVanillaPji,"a",@progbits
	.sectionflags	@""
	.align	4
.nv.constant0._Z20scanBlockSumsVanillaPji:
	.zero		908


//--------------------- .nv.constant0._Z20addBlockSumsToOutputPjS_ji --------------------------
	.section	.nv.constant0._Z20addBlockSumsToOutputPjS_ji,"a",@progbits
	.sectionflags	@""
	.align	4
.nv.constant0._Z20addBlockSumsToOutputPjS_ji:
	.zero		920


//--------------------- .nv.constant0._Z13scanBlockSumsPjS_i --------------------------
	.section	.nv.constant0._Z13scanBlockSumsPjS_i,"a",@progbits
	.sectionflags	@""
	.align	4
.nv.constant0._Z13scanBlockSumsPjS_i:
	.zero		916


//--------------------- .nv.constant0._Z19scanBlockSumsVanilaPji --------------------------
	.section	.nv.constant0._Z19scanBlockSumsVanilaPji,"a",@progbits
	.sectionflags	@""
	.align	4
.nv.constant0._Z19scanBlockSumsVanilaPji:
	.zero		908


//--------------------- .nv.constant0._Z27workEfficient_inclusiveScanPjS_jS_ --------------------------
	.section	.nv.constant0._Z27workEfficient_inclusiveScanPjS_jS_,"a",@progbits
	.sectionflags	@""
	.align	4
.nv.constant0._Z27workEfficient_inclusiveScanPjS_jS_:
	.zero		928


//--------------------- SYMBOLS --------------------------

	.type		.nv.reservedSmem.offset0,@object
	.size		.nv.reservedSmem.offset0,0x4
	.type		.nv.reservedSmem.cap,@object
	.size		.nv.reservedSmem.cap,0x4
